//
// Generated by NVIDIA NVVM Compiler
//
// Compiler Build ID: CL-36424714
// Cuda compilation tools, release 13.0, V13.0.88
// Based on NVVM 20.0.0
//

.version 9.0
.target sm_100
.address_size 64

	// .globl	_Z9addKernelIPiEvT_S1_j

.visible .entry _Z9addKernelIPiEvT_S1_j(
	.param .u64 .ptr .align 1 _Z9addKernelIPiEvT_S1_j_param_0,
	.param .u64 .ptr .align 1 _Z9addKernelIPiEvT_S1_j_param_1,
	.param .u32 _Z9addKernelIPiEvT_S1_j_param_2
)
{
	.reg .pred 	%p<6>;
	.reg .b32 	%r<36>;
	.reg .b64 	%rd<18>;

	ld.param.u64 	%rd10, [_Z9addKernelIPiEvT_S1_j_param_0];
	ld.param.u64 	%rd9, [_Z9addKernelIPiEvT_S1_j_param_1];
	ld.param.u32 	%r18, [_Z9addKernelIPiEvT_S1_j_param_2];
	cvta.to.global.u64 	%rd1, %rd10;
	mov.u32 	%r1, %tid.x;
	setp.ge.u32 	%p1, %r1, %r18;
	@%p1 bra 	$L__BB0_7;
	cvta.to.global.u64 	%rd11, %rd9;
	mul.wide.u32 	%rd12, %r1, 4;
	add.s64 	%rd2, %rd11, %rd12;
	ld.global.u32 	%r32, [%rd2];
	sub.s32 	%r19, %r18, %r1;
	and.b32  	%r3, %r19, 3;
	setp.eq.s32 	%p2, %r3, 0;
	mov.u32 	%r33, %r1;
	@%p2 bra 	$L__BB0_4;
	add.s64 	%rd16, %rd1, %rd12;
	neg.s32 	%r29, %r3;
	mov.u32 	%r33, %r1;
$L__BB0_3:
	.pragma "nounroll";
	ld.global.u32 	%r20, [%rd16];
	add.s32 	%r32, %r32, %r20;
	st.global.u32 	[%rd2], %r32;
	add.s32 	%r33, %r33, 1;
	add.s64 	%rd16, %rd16, 4;
	add.s32 	%r29, %r29, 1;
	setp.ne.s32 	%p3, %r29, 0;
	@%p3 bra 	$L__BB0_3;
$L__BB0_4:
	sub.s32 	%r21, %r1, %r18;
	setp.gt.u32 	%p4, %r21, -4;
	@%p4 bra 	$L__BB0_7;
	sub.s32 	%r34, %r33, %r18;
	mul.wide.u32 	%rd14, %r33, 4;
	add.s64 	%rd15, %rd14, %rd1;
	add.s64 	%rd17, %rd15, 8;
$L__BB0_6:
	ld.global.u32 	%r22, [%rd17+-8];
	add.s32 	%r23, %r32, %r22;
	st.global.u32 	[%rd2], %r23;
	ld.global.u32 	%r24, [%rd17+-4];
	add.s32 	%r25, %r23, %r24;
	st.global.u32 	[%rd2], %r25;
	ld.global.u32 	%r26, [%rd17];
	add.s32 	%r27, %r25, %r26;
	st.global.u32 	[%rd2], %r27;
	ld.global.u32 	%r28, [%rd17+4];
	add.s32 	%r32, %r27, %r28;
	st.global.u32 	[%rd2], %r32;
	add.s32 	%r34, %r34, 4;
	add.s64 	%rd17, %rd17, 16;
	setp.ne.s32 	%p5, %r34, 0;
	@%p5 bra 	$L__BB0_6;
$L__BB0_7:
	ret;

}


// ===== COMPILED SASS (sm_100) =====

	.target	sm_100

	.elftype	@"ET_EXEC"


//--------------------- .note.nv.tkinfo           --------------------------
	.section	.note.nv.tkinfo,"",@"SHT_NOTE"
	.sectionflags	@"SHF_NOTE_NV_TKINFO"
	.tkinfo
        /*0018*/ 	.word	0x00000002
        /*0030*/ 	.string	""
        /*0030*/ 	.string	"ptxas"
        /*0030*/ 	.string	"Cuda compilation tools, release 13.0, V13.0.88"
        /*0030*/ 	.string	"Build cuda_13.0.r13.0/compiler.36424714_0"
        /*0030*/ 	.string	"-arch sm_100 -m 64 "



//--------------------- .note.nv.cuinfo           --------------------------
	.section	.note.nv.cuinfo,"",@"SHT_NOTE"
	.sectionflags	@"SHF_NOTE_NV_CUINFO"
        /*0018*/ 	.short	0x0002
        /*001a*/ 	.short	0x0064
        /*001c*/ 	.short	0x0082
	.zero		2


//--------------------- .nv.info                  --------------------------
	.section	.nv.info,"",@"SHT_CUDA_INFO"
	.align	4


	//----- nvinfo : EIATTR_REGCOUNT
	.align		4
        /*0000*/ 	.byte	0x04, 0x2f
        /*0002*/ 	.short	(.L_1 - .L_0)
	.align		4
.L_0:
        /*0004*/ 	.word	index@(_Z9addKernelIPiEvT_S1_j)
        /*0008*/ 	.word	0x00000012


	//----- nvinfo : EIATTR_FRAME_SIZE
	.align		4
.L_1:
        /*000c*/ 	.byte	0x04, 0x11
        /*000e*/ 	.short	(.L_3 - .L_2)
	.align		4
.L_2:
        /*0010*/ 	.word	index@(_Z9addKernelIPiEvT_S1_j)
        /*0014*/ 	.word	0x00000000


	//----- nvinfo : EIATTR_MIN_STACK_SIZE
	.align		4
.L_3:
        /*0018*/ 	.byte	0x04, 0x12
        /*001a*/ 	.short	(.L_5 - .L_4)
	.align		4
.L_4:
        /*001c*/ 	.word	index@(_Z9addKernelIPiEvT_S1_j)
        /*0020*/ 	.word	0x00000000
.L_5:


//--------------------- .nv.compat                --------------------------
	.section	.nv.compat,"",@"SHT_CUDA_COMPAT_INFO"
	.align	4
        /*0000*/ 	.byte	0x02, 0x09, 0x00, 0x00, 0x02, 0x02, 0x01, 0x00, 0x02, 0x05, 0x05, 0x00, 0x03, 0x07, 0x01, 0x01
        /*0010*/ 	.byte	0x02, 0x03, 0x00, 0x00, 0x02, 0x06, 0x01, 0x00, 0x04, 0x0b, 0x08, 0x00, 0x09, 0x00, 0x00, 0x00
        /*0020*/ 	.byte	0x00, 0x00, 0x00, 0x00


//--------------------- .nv.info._Z9addKernelIPiEvT_S1_j --------------------------
	.section	.nv.info._Z9addKernelIPiEvT_S1_j,"",@"SHT_CUDA_INFO"
	.sectionflags	@""
	.align	4


	//----- nvinfo : EIATTR_CUDA_API_VERSION
	.align		4
        /*0000*/ 	.byte	0x04, 0x37
        /*0002*/ 	.short	(.L_7 - .L_6)
.L_6:
        /*0004*/ 	.word	0x00000082


	//----- nvinfo : EIATTR_KPARAM_INFO
	.align		4
.L_7:
        /*0008*/ 	.byte	0x04, 0x17
        /*000a*/ 	.short	(.L_9 - .L_8)
.L_8:
        /*000c*/ 	.word	0x00000000
        /*0010*/ 	.short	0x0002
        /*0012*/ 	.short	0x0010
        /*0014*/ 	.byte	0x00, 0xf0, 0x11, 0x00


	//----- nvinfo : EIATTR_KPARAM_INFO
	.align		4
.L_9:
        /*0018*/ 	.byte	0x04, 0x17
        /*001a*/ 	.short	(.L_11 - .L_10)
.L_10:
        /*001c*/ 	.word	0x00000000
        /*0020*/ 	.short	0x0001
        /*0022*/ 	.short	0x0008
        /*0024*/ 	.byte	0x00, 0xf5, 0x21, 0x00


	//----- nvinfo : EIATTR_KPARAM_INFO
	.align		4
.L_11:
        /*0028*/ 	.byte	0x04, 0x17
        /*002a*/ 	.short	(.L_13 - .L_12)
.L_12:
        /*002c*/ 	.word	0x00000000
        /*0030*/ 	.short	0x0000
        /*0032*/ 	.short	0x0000
        /*0034*/ 	.byte	0x00, 0xf5, 0x21, 0x00


	//----- nvinfo : EIATTR_SPARSE_MMA_MASK
	.align		4
.L_13:
        /*0038*/ 	.byte	0x03, 0x50
        /*003a*/ 	.short	0x0000


	//----- nvinfo : EIATTR_MAXREG_COUNT
	.align		4
        /*003c*/ 	.byte	0x03, 0x1b
        /*003e*/ 	.short	0x00ff


	//----- nvinfo : EIATTR_MERCURY_ISA_VERSION
	.align		4
        /*0040*/ 	.byte	0x03, 0x5f
        /*0042*/ 	.short	0x0101


	//----- nvinfo : EIATTR_VRC_CTA_INIT_COUNT
	.align		4
        /*0044*/ 	.byte	0x02, 0x4a
	.zero		1
	.zero		1


	//----- nvinfo : EIATTR_EXIT_INSTR_OFFSETS
	.align		4
        /*0048*/ 	.byte	0x04, 0x1c
        /*004a*/ 	.short	(.L_15 - .L_14)


	//   ....[0]....
.L_14:
        /*004c*/ 	.word	0x00000040


	//   ....[1]....
        /*0050*/ 	.word	0x000001e0


	//   ....[2]....
        /*0054*/ 	.word	0x00000370


	//----- nvinfo : EIATTR_CRS_STACK_SIZE
	.align		4
.L_15:
        /*0058*/ 	.byte	0x04, 0x1e
        /*005a*/ 	.short	(.L_17 - .L_16)
.L_16:
        /*005c*/ 	.word	0x00000000


	//----- nvinfo : EIATTR_CBANK_PARAM_SIZE
	.align		4
.L_17:
        /*0060*/ 	.byte	0x03, 0x19
        /*0062*/ 	.short	0x0014


	//----- nvinfo : EIATTR_PARAM_CBANK
	.align		4
        /*0064*/ 	.byte	0x04, 0x0a
        /*0066*/ 	.short	(.L_19 - .L_18)
	.align		4
.L_18:
        /*0068*/ 	.word	index@(.nv.constant0._Z9addKernelIPiEvT_S1_j)
        /*006c*/ 	.short	0x0380
        /*006e*/ 	.short	0x0014


	//----- nvinfo : EIATTR_SW_WAR
	.align		4
.L_19:
        /*0070*/ 	.byte	0x04, 0x36
        /*0072*/ 	.short	(.L_21 - .L_20)
.L_20:
        /*0074*/ 	.word	0x00000008
.L_21:


//--------------------- .nv.callgraph             --------------------------
	.section	.nv.callgraph,"",@"SHT_CUDA_CALLGRAPH"
	.align	4
	.sectionentsize	8
	.align		4
        /*0000*/ 	.word	0x00000000
	.align		4
        /*0004*/ 	.word	0xffffffff
	.align		4
        /*0008*/ 	.word	0x00000000
	.align		4
        /*000c*/ 	.word	0xfffffffe
	.align		4
        /*0010*/ 	.word	0x00000000
	.align		4
        /*0014*/ 	.word	0xfffffffd
	.align		4
        /*0018*/ 	.word	0x00000000
	.align		4
        /*001c*/ 	.word	0xfffffffc


//--------------------- .text._Z9addKernelIPiEvT_S1_j --------------------------
	.section	.text._Z9addKernelIPiEvT_S1_j,"ax",@progbits
	.align	128
        .global         _Z9addKernelIPiEvT_S1_j
        .type           _Z9addKernelIPiEvT_S1_j,@function
        .size           _Z9addKernelIPiEvT_S1_j,(.L_x_5 - _Z9addKernelIPiEvT_S1_j)
        .other          _Z9addKernelIPiEvT_S1_j,@"STO_CUDA_ENTRY STV_DEFAULT"
_Z9addKernelIPiEvT_S1_j:
.text._Z9addKernelIPiEvT_S1_j:
[----:B------:R-:W-:Y:S01]  /*0000*/  LDC R1, c[0x0][0x37c] ;  /* 0x0000df00ff017b82 */ /* 0x000fe20000000800 */
[----:B------:R-:W0:Y:S01]  /*0010*/  S2R R9, SR_TID.X ;  /* 0x0000000000097919 */ /* 0x000e220000002100 */
[----:B------:R-:W0:Y:S02]  /*0020*/  LDCU UR6, c[0x0][0x390] ;  /* 0x00007200ff0677ac */ /* 0x000e240008000800 */
[----:B0-----:R-:W-:-:S13]  /*0030*/  ISETP.GE.U32.AND P0, PT, R9, UR6, PT ;  /* 0x0000000609007c0c */ /* 0x001fda000bf06070 */
[----:B------:R-:W-:Y:S05]  /*0040*/  @P0 EXIT ;  /* 0x000000000000094d */ /* 0x000fea0003800000 */
[----:B------:R-:W0:Y:S01]  /*0050*/  LDC.64 R2, c[0x0][0x388] ;  /* 0x0000e200ff027b82 */ /* 0x000e220000000a00 */
[----:B------:R-:W1:Y:S01]  /*0060*/  LDCU.64 UR4, c[0x0][0x358] ;  /* 0x00006b00ff0477ac */ /* 0x000e620008000a00 */
[----:B0-----:R-:W-:-:S05]  /*0070*/  IMAD.WIDE.U32 R2, R9, 0x4, R2 ;  /* 0x0000000409027825 */ /* 0x001fca00078e0002 */
[----:B-1----:R0:W5:Y:S01]  /*0080*/  LDG.E R7, desc[UR4][R2.64] ;  /* 0x0000000402077981 */ /* 0x002162000c1e1900 */
[C---:B------:R-:W-:Y:S01]  /*0090*/  IADD3 R0, PT, PT, -R9.reuse, UR6, RZ ;  /* 0x0000000609007c10 */ /* 0x040fe2000fffe1ff */
[----:B------:R-:W-:Y:S01]  /*00a0*/  VIADD R4, R9, -UR6 ;  /* 0x8000000609047c36 */ /* 0x000fe20008000000 */
[----:B------:R-:W-:Y:S02]  /*00b0*/  BSSY.RECONVERGENT B0, `(.L_x_0) ;  /* 0x0000012000007945 */ /* 0x000fe40003800200 */
[----:B------:R-:W-:Y:S02]  /*00c0*/  LOP3.LUT P1, R0, R0, 0x3, RZ, 0xc0, !PT ;  /* 0x0000000300007812 */ /* 0x000fe4000782c0ff */
[----:B------:R-:W-:-:S11]  /*00d0*/  ISETP.GT.U32.AND P0, PT, R4, -0x4, PT ;  /* 0xfffffffc0400780c */ /* 0x000fd60003f04070 */
[----:B0-----:R-:W-:Y:S05]  /*00e0*/  @!P1 BRA `(.L_x_1) ;  /* 0x0000000000389947 */ /* 0x001fea0003800000 */
[----:B------:R-:W0:Y:S01]  /*00f0*/  LDC.64 R4, c[0x0][0x380] ;  /* 0x0000e000ff047b82 */ /* 0x000e220000000a00 */
[----:B------:R-:W-:Y:S02]  /*0100*/  IMAD.MOV R0, RZ, RZ, -R0 ;  /* 0x000000ffff007224 */ /* 0x000fe400078e0a00 */
[----:B0-----:R-:W-:-:S03]  /*0110*/  IMAD.WIDE.U32 R4, R9, 0x4, R4 ;  /* 0x0000000409047825 */ /* 0x001fc600078e0004 */
[----:B------:R-:W-:-:S07]  /*0120*/  MOV R6, R4 ;  /* 0x0000000400067202 */ /* 0x000fce0000000f00 */
.L_x_2:
[----:B------:R-:W-:-:S06]  /*0130*/  IMAD.MOV.U32 R4, RZ, RZ, R6 ;  /* 0x000000ffff047224 */ /* 0x000fcc00078e0006 */
[----:B0-----:R0:W2:Y:S01]  /*0140*/  LDG.E R4, desc[UR4][R4.64] ;  /* 0x0000000404047981 */ /* 0x0010a2000c1e1900 */
[----:B------:R-:W-:Y:S01]  /*0150*/  IADD3 R0, PT, PT, R0, 0x1, RZ ;  /* 0x0000000100007810 */ /* 0x000fe20007ffe0ff */
[----:B------:R-:W-:Y:S01]  /*0160*/  VIADD R9, R9, 0x1 ;  /* 0x0000000109097836 */ /* 0x000fe20000000000 */
[----:B------:R-:W-:Y:S02]  /*0170*/  IADD3 R6, P2, PT, R6, 0x4, RZ ;  /* 0x0000000406067810 */ /* 0x000fe40007f5e0ff */
[----:B------:R-:W-:-:S03]  /*0180*/  ISETP.NE.AND P1, PT, R0, RZ, PT ;  /* 0x000000ff0000720c */ /* 0x000fc60003f25270 */
[----:B0-----:R-:W-:Y:S02]  /*0190*/  IMAD.X R5, RZ, RZ, R5, P2 ;  /* 0x000000ffff057224 */ /* 0x001fe400010e0605 */
[----:B--2--5:R-:W-:-:S05]  /*01a0*/  IMAD.IADD R7, R4, 0x1, R7 ;  /* 0x0000000104077824 */ /* 0x024fca00078e0207 */
[----:B------:R0:W-:Y:S03]  /*01b0*/  STG.E desc[UR4][R2.64], R7 ;  /* 0x0000000702007986 */ /* 0x0001e6000c101904 */
[----:B------:R-:W-:Y:S05]  /*01c0*/  @P1 BRA `(.L_x_2) ;  /* 0xfffffffc00d81947 */ /* 0x000fea000383ffff */
.L_x_1:
[----:B------:R-:W-:Y:S05]  /*01d0*/  BSYNC.RECONVERGENT B0 ;  /* 0x0000000000007941 */ /* 0x000fea0003800200 */
.L_x_0:
[----:B------:R-:W-:Y:S05]  /*01e0*/  @P0 EXIT ;  /* 0x000000000000094d */ /* 0x000fea0003800000 */
[----:B------:R-:W1:Y:S02]  /*01f0*/  LDC.64 R4, c[0x0][0x380] ;  /* 0x0000e000ff047b82 */ /* 0x000e640000000a00 */
[C---:B-1----:R-:W-:Y:S01]  /*0200*/  IMAD.WIDE.U32 R4, R9.reuse, 0x4, R4 ;  /* 0x0000000409047825 */ /* 0x042fe200078e0004 */
[----:B------:R-:W-:Y:S02]  /*0210*/  IADD3 R9, PT, PT, R9, -UR6, RZ ;  /* 0x8000000609097c10 */ /* 0x000fe4000fffe0ff */
[----:B------:R-:W-:-:S05]  /*0220*/  IADD3 R0, P0, PT, R4, 0x8, RZ ;  /* 0x0000000804007810 */ /* 0x000fca0007f1e0ff */
[----:B------:R-:W-:-:S08]  /*0230*/  IMAD.X R11, RZ, RZ, R5, P0 ;  /* 0x000000ffff0b7224 */ /* 0x000fd000000e0605 */
.L_x_3:
[----:B------:R-:W-:Y:S01]  /*0240*/  IMAD.MOV.U32 R4, RZ, RZ, R0 ;  /* 0x000000ffff047224 */ /* 0x000fe200078e0000 */
[----:B------:R-:W-:-:S05]  /*0250*/  MOV R5, R11 ;  /* 0x0000000b00057202 */ /* 0x000fca0000000f00 */
[----:B--2---:R-:W2:Y:S02]  /*0260*/  LDG.E R0, desc[UR4][R4.64+-0x8] ;  /* 0xfffff80404007981 */ /* 0x004ea4000c1e1900 */
[----:B--2--5:R-:W-:-:S05]  /*0270*/  IMAD.IADD R11, R0, 0x1, R7 ;  /* 0x00000001000b7824 */ /* 0x024fca00078e0207 */
[----:B------:R1:W-:Y:S04]  /*0280*/  STG.E desc[UR4][R2.64], R11 ;  /* 0x0000000b02007986 */ /* 0x0003e8000c101904 */
[----:B------:R-:W2:Y:S02]  /*0290*/  LDG.E R0, desc[UR4][R4.64+-0x4] ;  /* 0xfffffc0404007981 */ /* 0x000ea4000c1e1900 */
[----:B--2---:R-:W-:-:S05]  /*02a0*/  IADD3 R13, PT, PT, R11, R0, RZ ;  /* 0x000000000b0d7210 */ /* 0x004fca0007ffe0ff */
[----:B------:R2:W-:Y:S04]  /*02b0*/  STG.E desc[UR4][R2.64], R13 ;  /* 0x0000000d02007986 */ /* 0x0005e8000c101904 */
[----:B------:R-:W3:Y:S02]  /*02c0*/  LDG.E R0, desc[UR4][R4.64] ;  /* 0x0000000404007981 */ /* 0x000ee4000c1e1900 */
[----:B---3--:R-:W-:-:S05]  /*02d0*/  IMAD.IADD R15, R13, 0x1, R0 ;  /* 0x000000010d0f7824 */ /* 0x008fca00078e0200 */
[----:B------:R2:W-:Y:S04]  /*02e0*/  STG.E desc[UR4][R2.64], R15 ;  /* 0x0000000f02007986 */ /* 0x0005e8000c101904 */
[----:B------:R-:W0:Y:S01]  /*02f0*/  LDG.E R0, desc[UR4][R4.64+0x4] ;  /* 0x0000040404007981 */ /* 0x000e22000c1e1900 */
[----:B------:R-:W-:-:S05]  /*0300*/  VIADD R9, R9, 0x4 ;  /* 0x0000000409097836 */ /* 0x000fca0000000000 */
[----:B------:R-:W-:Y:S02]  /*0310*/  ISETP.NE.AND P0, PT, R9, RZ, PT ;  /* 0x000000ff0900720c */ /* 0x000fe40003f05270 */
[----:B0-----:R-:W-:Y:S02]  /*0320*/  IADD3 R7, PT, PT, R15, R0, RZ ;  /* 0x000000000f077210 */ /* 0x001fe40007ffe0ff */
[----:B------:R-:W-:-:S03]  /*0330*/  IADD3 R0, P1, PT, R4, 0x10, RZ ;  /* 0x0000001004007810 */ /* 0x000fc60007f3e0ff */
[----:B------:R2:W-:Y:S01]  /*0340*/  STG.E desc[UR4][R2.64], R7 ;  /* 0x0000000702007986 */ /* 0x0005e2000c101904 */
[----:B-1----:R-:W-:-:S05]  /*0350*/  IADD3.X R11, PT, PT, RZ, R5, RZ, P1, !PT ;  /* 0x00000005ff0b7210 */ /* 0x002fca0000ffe4ff */
[----:B------:R-:W-:Y:S05]  /*0360*/  @P0 BRA `(.L_x_3) ;  /* 0xfffffffc00b40947 */ /* 0x000fea000383ffff */
[----:B------:R-:W-:Y:S05]  /*0370*/  EXIT ;  /* 0x000000000000794d */ /* 0x000fea0003800000 */
.L_x_4:
[----:B------:R-:W-:-:S00]  /*0380*/  BRA `(.L_x_4) ;  /* 0xfffffffc00fc7947 */ /* 0x000fc0000383ffff */
[----:B------:R-:W-:-:S00]  /*0390*/  NOP ;  /* 0x0000000000007918 */ /* 0x000fc00000000000 */
        /* <DEDUP_REMOVED lines=14> */
.L_x_5:


//--------------------- .nv.shared.reserved.0     --------------------------
	.section	.nv.shared.reserved.0,"aw",@nobits
	.weak		__nv_reservedSMEM_offset_0_alias
	.size		__nv_reservedSMEM_offset_0_alias, 0, 64
	.other		__nv_reservedSMEM_offset_0_alias,@"STO_CUDA_RESERVED_SHARED STV_DEFAULT"
__nv_reservedSMEM_offset_0_alias:
	.zero		0
	.zero		64


//--------------------- .nv.constant0._Z9addKernelIPiEvT_S1_j --------------------------
	.section	.nv.constant0._Z9addKernelIPiEvT_S1_j,"a",@progbits
	.sectionflags	@""
	.align	4
.nv.constant0._Z9addKernelIPiEvT_S1_j:
	.zero		916


//--------------------- SYMBOLS --------------------------

	.type		.nv.reservedSmem.offset0,@object
	.size		.nv.reservedSmem.offset0,0x4
